//
// Generated by NVIDIA NVVM Compiler
//
// Compiler Build ID: CL-36424714
// Cuda compilation tools, release 13.0, V13.0.88
// Based on NVVM 20.0.0
//

.version 9.0
.target sm_100
.address_size 64

	// .globl	_Z6ezCalcPfS_S_
.global .align 4 .u32 IE_d;
.global .align 4 .u32 JE_d;
.global .align 4 .f32 cb_d;

.visible .entry _Z6ezCalcPfS_S_(
	.param .u64 .ptr .align 1 _Z6ezCalcPfS_S__param_0,
	.param .u64 .ptr .align 1 _Z6ezCalcPfS_S__param_1,
	.param .u64 .ptr .align 1 _Z6ezCalcPfS_S__param_2
)
{
	.reg .pred 	%p<8>;
	.reg .b32 	%r<22>;
	.reg .b32 	%f<21>;
	.reg .b64 	%rd<26>;

	ld.param.u64 	%rd4, [_Z6ezCalcPfS_S__param_0];
	ld.param.u64 	%rd5, [_Z6ezCalcPfS_S__param_1];
	ld.param.u64 	%rd6, [_Z6ezCalcPfS_S__param_2];
	cvta.to.global.u64 	%rd1, %rd5;
	cvta.to.global.u64 	%rd2, %rd6;
	cvta.to.global.u64 	%rd3, %rd4;
	mov.u32 	%r1, %tid.x;
	mov.u32 	%r2, %ctaid.x;
	setp.ne.s32 	%p1, %r2, 0;
	@%p1 bra 	$L__BB0_4;
	setp.ne.s32 	%p5, %r1, 0;
	ld.global.u32 	%r15, [IE_d];
	add.s32 	%r16, %r15, -1;
	setp.ne.s32 	%p6, %r1, %r16;
	and.pred  	%p7, %p5, %p6;
	@%p7 bra 	$L__BB0_3;
	mul.wide.u32 	%rd24, %r1, 4;
	add.s64 	%rd25, %rd3, %rd24;
	mov.b32 	%r21, 0;
	st.global.u32 	[%rd25], %r21;
	bra.uni 	$L__BB0_7;
$L__BB0_3:
	mul.wide.u32 	%rd16, %r1, 4;
	add.s64 	%rd17, %rd3, %rd16;
	ld.global.f32 	%f11, [%rd17];
	ld.global.f32 	%f12, [cb_d];
	add.s64 	%rd18, %rd2, %rd16;
	ld.global.f32 	%f13, [%rd18];
	add.s32 	%r17, %r1, -1;
	mul.wide.u32 	%rd19, %r17, 4;
	add.s64 	%rd20, %rd2, %rd19;
	ld.global.f32 	%f14, [%rd20];
	sub.f32 	%f15, %f13, %f14;
	ld.global.u32 	%r18, [JE_d];
	add.s32 	%r19, %r18, -1;
	mad.lo.s32 	%r20, %r19, %r15, %r1;
	mul.wide.s32 	%rd21, %r20, 4;
	add.s64 	%rd22, %rd1, %rd21;
	ld.global.f32 	%f16, [%rd22];
	add.f32 	%f17, %f15, %f16;
	add.s64 	%rd23, %rd1, %rd16;
	ld.global.f32 	%f18, [%rd23];
	sub.f32 	%f19, %f17, %f18;
	fma.rn.f32 	%f20, %f12, %f19, %f11;
	st.global.f32 	[%rd17], %f20;
	bra.uni 	$L__BB0_7;
$L__BB0_4:
	setp.ne.s32 	%p2, %r1, 0;
	ld.global.u32 	%r6, [IE_d];
	add.s32 	%r7, %r6, -1;
	setp.ne.s32 	%p3, %r1, %r7;
	and.pred  	%p4, %p2, %p3;
	@%p4 bra 	$L__BB0_6;
	mad.lo.s32 	%r12, %r6, %r2, %r1;
	mul.wide.s32 	%rd14, %r12, 4;
	add.s64 	%rd15, %rd3, %rd14;
	mov.b32 	%r13, 0;
	st.global.u32 	[%rd15], %r13;
	bra.uni 	$L__BB0_7;
$L__BB0_6:
	mul.lo.s32 	%r8, %r6, %r2;
	add.s32 	%r9, %r8, %r1;
	mul.wide.s32 	%rd7, %r9, 4;
	add.s64 	%rd8, %rd3, %rd7;
	ld.global.f32 	%f1, [%rd8];
	ld.global.f32 	%f2, [cb_d];
	add.s64 	%rd9, %rd2, %rd7;
	ld.global.f32 	%f3, [%rd9];
	ld.global.f32 	%f4, [%rd9+-4];
	sub.f32 	%f5, %f3, %f4;
	sub.s32 	%r10, %r8, %r6;
	add.s32 	%r11, %r10, %r1;
	mul.wide.s32 	%rd10, %r11, 4;
	add.s64 	%rd11, %rd1, %rd10;
	ld.global.f32 	%f6, [%rd11];
	add.f32 	%f7, %f5, %f6;
	mul.wide.s32 	%rd12, %r6, 4;
	add.s64 	%rd13, %rd11, %rd12;
	ld.global.f32 	%f8, [%rd13];
	sub.f32 	%f9, %f7, %f8;
	fma.rn.f32 	%f10, %f2, %f9, %f1;
	st.global.f32 	[%rd8], %f10;
$L__BB0_7:
	ret;

}


// ===== COMPILED SASS (sm_100) =====

	.target	sm_100

	.elftype	@"ET_EXEC"


//--------------------- .note.nv.tkinfo           --------------------------
	.section	.note.nv.tkinfo,"",@"SHT_NOTE"
	.sectionflags	@"SHF_NOTE_NV_TKINFO"
	.tkinfo
        /*0018*/ 	.word	0x00000002
        /*0030*/ 	.string	""
        /*0030*/ 	.string	"ptxas"
        /*0030*/ 	.string	"Cuda compilation tools, release 13.0, V13.0.88"
        /*0030*/ 	.string	"Build cuda_13.0.r13.0/compiler.36424714_0"
        /*0030*/ 	.string	"-arch sm_100 -m 64 "



//--------------------- .note.nv.cuinfo           --------------------------
	.section	.note.nv.cuinfo,"",@"SHT_NOTE"
	.sectionflags	@"SHF_NOTE_NV_CUINFO"
        /*0018*/ 	.short	0x0002
        /*001a*/ 	.short	0x0064
        /*001c*/ 	.short	0x0082
	.zero		2


//--------------------- .nv.info                  --------------------------
	.section	.nv.info,"",@"SHT_CUDA_INFO"
	.align	4


	//----- nvinfo : EIATTR_REGCOUNT
	.align		4
        /*0000*/ 	.byte	0x04, 0x2f
        /*0002*/ 	.short	(.L_4 - .L_3)
	.align		4
.L_3:
        /*0004*/ 	.word	index@(_Z6ezCalcPfS_S_)
        /*0008*/ 	.word	0x00000014


	//----- nvinfo : EIATTR_FRAME_SIZE
	.align		4
.L_4:
        /*000c*/ 	.byte	0x04, 0x11
        /*000e*/ 	.short	(.L_6 - .L_5)
	.align		4
.L_5:
        /*0010*/ 	.word	index@(_Z6ezCalcPfS_S_)
        /*0014*/ 	.word	0x00000000


	//----- nvinfo : EIATTR_MIN_STACK_SIZE
	.align		4
.L_6:
        /*0018*/ 	.byte	0x04, 0x12
        /*001a*/ 	.short	(.L_8 - .L_7)
	.align		4
.L_7:
        /*001c*/ 	.word	index@(_Z6ezCalcPfS_S_)
        /*0020*/ 	.word	0x00000000
.L_8:


//--------------------- .nv.compat                --------------------------
	.section	.nv.compat,"",@"SHT_CUDA_COMPAT_INFO"
	.align	4
        /*0000*/ 	.byte	0x02, 0x09, 0x00, 0x00, 0x02, 0x02, 0x01, 0x00, 0x02, 0x05, 0x05, 0x00, 0x03, 0x07, 0x01, 0x01
        /*0010*/ 	.byte	0x02, 0x03, 0x00, 0x00, 0x02, 0x06, 0x01, 0x00, 0x04, 0x0b, 0x08, 0x00, 0x09, 0x00, 0x00, 0x00
        /*0020*/ 	.byte	0x00, 0x00, 0x00, 0x00


//--------------------- .nv.info._Z6ezCalcPfS_S_  --------------------------
	.section	.nv.info._Z6ezCalcPfS_S_,"",@"SHT_CUDA_INFO"
	.sectionflags	@""
	.align	4


	//----- nvinfo : EIATTR_CUDA_API_VERSION
	.align		4
        /*0000*/ 	.byte	0x04, 0x37
        /*0002*/ 	.short	(.L_10 - .L_9)
.L_9:
        /*0004*/ 	.word	0x00000082


	//----- nvinfo : EIATTR_KPARAM_INFO
	.align		4
.L_10:
        /*0008*/ 	.byte	0x04, 0x17
        /*000a*/ 	.short	(.L_12 - .L_11)
.L_11:
        /*000c*/ 	.word	0x00000000
        /*0010*/ 	.short	0x0002
        /*0012*/ 	.short	0x0010
        /*0014*/ 	.byte	0x00, 0xf5, 0x21, 0x00


	//----- nvinfo : EIATTR_KPARAM_INFO
	.align		4
.L_12:
        /*0018*/ 	.byte	0x04, 0x17
        /*001a*/ 	.short	(.L_14 - .L_13)
.L_13:
        /*001c*/ 	.word	0x00000000
        /*0020*/ 	.short	0x0001
        /*0022*/ 	.short	0x0008
        /*0024*/ 	.byte	0x00, 0xf5, 0x21, 0x00


	//----- nvinfo : EIATTR_KPARAM_INFO
	.align		4
.L_14:
        /*0028*/ 	.byte	0x04, 0x17
        /*002a*/ 	.short	(.L_16 - .L_15)
.L_15:
        /*002c*/ 	.word	0x00000000
        /*0030*/ 	.short	0x0000
        /*0032*/ 	.short	0x0000
        /*0034*/ 	.byte	0x00, 0xf5, 0x21, 0x00


	//----- nvinfo : EIATTR_SPARSE_MMA_MASK
	.align		4
.L_16:
        /*0038*/ 	.byte	0x03, 0x50
        /*003a*/ 	.short	0x0000


	//----- nvinfo : EIATTR_MAXREG_COUNT
	.align		4
        /*003c*/ 	.byte	0x03, 0x1b
        /*003e*/ 	.short	0x00ff


	//----- nvinfo : EIATTR_MERCURY_ISA_VERSION
	.align		4
        /*0040*/ 	.byte	0x03, 0x5f
        /*0042*/ 	.short	0x0101


	//----- nvinfo : EIATTR_VRC_CTA_INIT_COUNT
	.align		4
        /*0044*/ 	.byte	0x02, 0x4a
	.zero		1
	.zero		1


	//----- nvinfo : EIATTR_EXIT_INSTR_OFFSETS
	.align		4
        /*0048*/ 	.byte	0x04, 0x1c
        /*004a*/ 	.short	(.L_18 - .L_17)


	//   ....[0]....
.L_17:
        /*004c*/ 	.word	0x000000e0


	//   ....[1]....
        /*0050*/ 	.word	0x00000280


	//   ....[2]....
        /*0054*/ 	.word	0x00000320


	//   ....[3]....
        /*0058*/ 	.word	0x00000490


	//----- nvinfo : EIATTR_CBANK_PARAM_SIZE
	.align		4
.L_18:
        /*005c*/ 	.byte	0x03, 0x19
        /*005e*/ 	.short	0x0018


	//----- nvinfo : EIATTR_PARAM_CBANK
	.align		4
        /*0060*/ 	.byte	0x04, 0x0a
        /*0062*/ 	.short	(.L_20 - .L_19)
	.align		4
.L_19:
        /*0064*/ 	.word	index@(.nv.constant0._Z6ezCalcPfS_S_)
        /*0068*/ 	.short	0x0380
        /*006a*/ 	.short	0x0018


	//----- nvinfo : EIATTR_SW_WAR
	.align		4
.L_20:
        /*006c*/ 	.byte	0x04, 0x36
        /*006e*/ 	.short	(.L_22 - .L_21)
.L_21:
        /*0070*/ 	.word	0x00000008
.L_22:


//--------------------- .nv.callgraph             --------------------------
	.section	.nv.callgraph,"",@"SHT_CUDA_CALLGRAPH"
	.align	4
	.sectionentsize	8
	.align		4
        /*0000*/ 	.word	0x00000000
	.align		4
        /*0004*/ 	.word	0xffffffff
	.align		4
        /*0008*/ 	.word	0x00000000
	.align		4
        /*000c*/ 	.word	0xfffffffe
	.align		4
        /*0010*/ 	.word	0x00000000
	.align		4
        /*0014*/ 	.word	0xfffffffd
	.align		4
        /*0018*/ 	.word	0x00000000
	.align		4
        /*001c*/ 	.word	0xfffffffc


//--------------------- .nv.constant4             --------------------------
	.section	.nv.constant4,"a",@progbits
	.align	8
	.align		8
.nv.constant4:
        /*0000*/ 	.dword	IE_d
	.align		8
        /*0008*/ 	.dword	JE_d
	.align		8
        /*0010*/ 	.dword	cb_d


//--------------------- .text._Z6ezCalcPfS_S_     --------------------------
	.section	.text._Z6ezCalcPfS_S_,"ax",@progbits
	.align	128
        .global         _Z6ezCalcPfS_S_
        .type           _Z6ezCalcPfS_S_,@function
        .size           _Z6ezCalcPfS_S_,(.L_x_2 - _Z6ezCalcPfS_S_)
        .other          _Z6ezCalcPfS_S_,@"STO_CUDA_ENTRY STV_DEFAULT"
_Z6ezCalcPfS_S_:
.text._Z6ezCalcPfS_S_:
[----:B------:R-:W-:Y:S08]  /*0000*/  LDC R1, c[0x0][0x37c] ;  /* 0x0000df00ff017b82 */ /* 0x000ff00000000800 */
[----:B------:R-:W0:Y:S01]  /*0010*/  S2UR UR6, SR_CTAID.X ;  /* 0x00000000000679c3 */ /* 0x000e220000002500 */
[----:B------:R-:W1:Y:S01]  /*0020*/  S2R R0, SR_TID.X ;  /* 0x0000000000007919 */ /* 0x000e620000002100 */
[----:B------:R-:W2:Y:S01]  /*0030*/  LDCU.64 UR4, c[0x0][0x358] ;  /* 0x00006b00ff0477ac */ /* 0x000ea20008000a00 */
[----:B0-----:R-:W-:-:S09]  /*0040*/  UISETP.NE.AND UP0, UPT, UR6, URZ, UPT ;  /* 0x000000ff0600728c */ /* 0x001fd2000bf05270 */
[----:B-12---:R-:W-:Y:S05]  /*0050*/  BRA.U UP0, `(.L_x_0) ;  /* 0x00000001008c7547 */ /* 0x006fea000b800000 */
[----:B------:R-:W0:Y:S02]  /*0060*/  LDC.64 R2, c[0x4][RZ] ;  /* 0x01000000ff027b82 */ /* 0x000e240000000a00 */
[----:B0-----:R-:W2:Y:S02]  /*0070*/  LDG.E R15, desc[UR4][R2.64] ;  /* 0x00000004020f7981 */ /* 0x001ea4000c1e1900 */
[----:B--2---:R-:W-:-:S04]  /*0080*/  IADD3 R5, PT, PT, R15, -0x1, RZ ;  /* 0xffffffff0f057810 */ /* 0x004fc80007ffe0ff */
[----:B------:R-:W-:-:S04]  /*0090*/  ISETP.NE.AND P0, PT, R0, R5, PT ;  /* 0x000000050000720c */ /* 0x000fc80003f05270 */
[----:B------:R-:W-:-:S13]  /*00a0*/  ISETP.NE.AND P0, PT, R0, RZ, P0 ;  /* 0x000000ff0000720c */ /* 0x000fda0000705270 */
[----:B------:R-:W0:Y:S02]  /*00b0*/  @!P0 LDC.64 R4, c[0x0][0x380] ;  /* 0x0000e000ff048b82 */ /* 0x000e240000000a00 */
[----:B0-----:R-:W-:-:S05]  /*00c0*/  @!P0 IMAD.WIDE.U32 R4, R0, 0x4, R4 ;  /* 0x0000000400048825 */ /* 0x001fca00078e0004 */
[----:B------:R0:W-:Y:S01]  /*00d0*/  @!P0 STG.E desc[UR4][R4.64], RZ ;  /* 0x000000ff04008986 */ /* 0x0001e2000c101904 */
[----:B------:R-:W-:Y:S05]  /*00e0*/  @!P0 EXIT ;  /* 0x000000000000894d */ /* 0x000fea0003800000 */
[----:B------:R-:W1:Y:S08]  /*00f0*/  LDC.64 R12, c[0x4][0x8] ;  /* 0x01000200ff0c7b82 */ /* 0x000e700000000a00 */
[----:B------:R-:W2:Y:S08]  /*0100*/  LDC.64 R10, c[0x0][0x390] ;  /* 0x0000e400ff0a7b82 */ /* 0x000eb00000000a00 */
[----:B------:R-:W3:Y:S01]  /*0110*/  LDC.64 R6, c[0x0][0x388] ;  /* 0x0000e200ff067b82 */ /* 0x000ee20000000a00 */
[----:B-1----:R-:W4:Y:S07]  /*0120*/  LDG.E R12, desc[UR4][R12.64] ;  /* 0x000000040c0c7981 */ /* 0x002f2e000c1e1900 */
[----:B0-----:R-:W0:Y:S01]  /*0130*/  LDC.64 R4, c[0x0][0x380] ;  /* 0x0000e000ff047b82 */ /* 0x001e220000000a00 */
[C---:B------:R-:W-:Y:S01]  /*0140*/  IADD3 R17, PT, PT, R0.reuse, -0x1, RZ ;  /* 0xffffffff00117810 */ /* 0x040fe20007ffe0ff */
[----:B--2---:R-:W-:-:S06]  /*0150*/  IMAD.WIDE.U32 R8, R0, 0x4, R10 ;  /* 0x0000000400087825 */ /* 0x004fcc00078e000a */
[----:B------:R-:W1:Y:S01]  /*0160*/  LDC.64 R2, c[0x4][0x10] ;  /* 0x01000400ff027b82 */ /* 0x000e620000000a00 */
[----:B------:R-:W-:Y:S01]  /*0170*/  IMAD.WIDE.U32 R10, R17, 0x4, R10 ;  /* 0x00000004110a7825 */ /* 0x000fe200078e000a */
[----:B------:R-:W2:Y:S05]  /*0180*/  LDG.E R8, desc[UR4][R8.64] ;  /* 0x0000000408087981 */ /* 0x000eaa000c1e1900 */
[----:B------:R-:W2:Y:S01]  /*0190*/  LDG.E R11, desc[UR4][R10.64] ;  /* 0x000000040a0b7981 */ /* 0x000ea2000c1e1900 */
[----:B0-----:R-:W-:-:S03]  /*01a0*/  IMAD.WIDE.U32 R4, R0, 0x4, R4 ;  /* 0x0000000400047825 */ /* 0x001fc600078e0004 */
[----:B-1----:R-:W5:Y:S01]  /*01b0*/  LDG.E R2, desc[UR4][R2.64] ;  /* 0x0000000402027981 */ /* 0x002f62000c1e1900 */
[----:B----4-:R-:W-:-:S05]  /*01c0*/  IADD3 R14, PT, PT, R12, -0x1, RZ ;  /* 0xffffffff0c0e7810 */ /* 0x010fca0007ffe0ff */
[----:B------:R-:W-:-:S04]  /*01d0*/  IMAD R15, R15, R14, R0 ;  /* 0x0000000e0f0f7224 */ /* 0x000fc800078e0200 */
[--C-:B---3--:R-:W-:Y:S02]  /*01e0*/  IMAD.WIDE R12, R15, 0x4, R6.reuse ;  /* 0x000000040f0c7825 */ /* 0x108fe400078e0206 */
[----:B------:R-:W5:Y:S02]  /*01f0*/  LDG.E R15, desc[UR4][R4.64] ;  /* 0x00000004040f7981 */ /* 0x000f64000c1e1900 */
[----:B------:R-:W-:Y:S02]  /*0200*/  IMAD.WIDE.U32 R6, R0, 0x4, R6 ;  /* 0x0000000400067825 */ /* 0x000fe400078e0006 */
[----:B------:R-:W3:Y:S04]  /*0210*/  LDG.E R13, desc[UR4][R12.64] ;  /* 0x000000040c0d7981 */ /* 0x000ee8000c1e1900 */
[----:B------:R-:W4:Y:S01]  /*0220*/  LDG.E R7, desc[UR4][R6.64] ;  /* 0x0000000406077981 */ /* 0x000f22000c1e1900 */
[----:B--2---:R-:W-:-:S04]  /*0230*/  FADD R0, R8, -R11 ;  /* 0x8000000b08007221 */ /* 0x004fc80000000000 */
[----:B---3--:R-:W-:-:S04]  /*0240*/  FADD R0, R0, R13 ;  /* 0x0000000d00007221 */ /* 0x008fc80000000000 */
[----:B----4-:R-:W-:-:S04]  /*0250*/  FADD R9, R0, -R7 ;  /* 0x8000000700097221 */ /* 0x010fc80000000000 */
[----:B-----5:R-:W-:-:S05]  /*0260*/  FFMA R9, R2, R9, R15 ;  /* 0x0000000902097223 */ /* 0x020fca000000000f */
[----:B------:R-:W-:Y:S01]  /*0270*/  STG.E desc[UR4][R4.64], R9 ;  /* 0x0000000904007986 */ /* 0x000fe2000c101904 */
[----:B------:R-:W-:Y:S05]  /*0280*/  EXIT ;  /* 0x000000000000794d */ /* 0x000fea0003800000 */
.L_x_0:
[----:B------:R-:W0:Y:S02]  /*0290*/  LDC.64 R4, c[0x4][RZ] ;  /* 0x01000000ff047b82 */ /* 0x000e240000000a00 */
[----:B0-----:R-:W2:Y:S02]  /*02a0*/  LDG.E R11, desc[UR4][R4.64] ;  /* 0x00000004040b7981 */ /* 0x001ea4000c1e1900 */
[----:B--2---:R-:W-:-:S04]  /*02b0*/  IADD3 R3, PT, PT, R11, -0x1, RZ ;  /* 0xffffffff0b037810 */ /* 0x004fc80007ffe0ff */
[----:B------:R-:W-:-:S04]  /*02c0*/  ISETP.NE.AND P0, PT, R0, R3, PT ;  /* 0x000000030000720c */ /* 0x000fc80003f05270 */
[----:B------:R-:W-:-:S13]  /*02d0*/  ISETP.NE.AND P0, PT, R0, RZ, P0 ;  /* 0x000000ff0000720c */ /* 0x000fda0000705270 */
[----:B------:R-:W0:Y:S01]  /*02e0*/  @!P0 LDC.64 R2, c[0x0][0x380] ;  /* 0x0000e000ff028b82 */ /* 0x000e220000000a00 */
[----:B------:R-:W-:-:S04]  /*02f0*/  @!P0 IMAD R7, R11, UR6, R0 ;  /* 0x000000060b078c24 */ /* 0x000fc8000f8e0200 */
[----:B0-----:R-:W-:-:S05]  /*0300*/  @!P0 IMAD.WIDE R2, R7, 0x4, R2 ;  /* 0x0000000407028825 */ /* 0x001fca00078e0202 */
[----:B------:R0:W-:Y:S01]  /*0310*/  @!P0 STG.E desc[UR4][R2.64], RZ ;  /* 0x000000ff02008986 */ /* 0x0001e2000c101904 */
[----:B------:R-:W-:Y:S05]  /*0320*/  @!P0 EXIT ;  /* 0x000000000000894d */ /* 0x000fea0003800000 */
[----:B------:R-:W1:Y:S01]  /*0330*/  LDC.64 R6, c[0x0][0x390] ;  /* 0x0000e400ff067b82 */ /* 0x000e620000000a00 */
[C---:B------:R-:W-:Y:S02]  /*0340*/  IMAD R13, R11.reuse, UR6, -R11 ;  /* 0x000000060b0d7c24 */ /* 0x040fe4000f8e0a0b */
[----:B------:R-:W-:-:S03]  /*0350*/  IMAD R15, R11, UR6, R0 ;  /* 0x000000060b0f7c24 */ /* 0x000fc6000f8e0200 */
[----:B------:R-:W-:Y:S02]  /*0360*/  IADD3 R13, PT, PT, R13, R0, RZ ;  /* 0x000000000d0d7210 */ /* 0x000fe40007ffe0ff */
[----:B------:R-:W2:Y:S08]  /*0370*/  LDC.64 R8, c[0x0][0x388] ;  /* 0x0000e200ff087b82 */ /* 0x000eb00000000a00 */
[----:B------:R-:W3:Y:S08]  /*0380*/  LDC.64 R4, c[0x0][0x380] ;  /* 0x0000e000ff047b82 */ /* 0x000ef00000000a00 */
[----:B0-----:R-:W0:Y:S01]  /*0390*/  LDC.64 R2, c[0x4][0x10] ;  /* 0x01000400ff027b82 */ /* 0x001e220000000a00 */
[----:B-1----:R-:W-:-:S05]  /*03a0*/  IMAD.WIDE R6, R15, 0x4, R6 ;  /* 0x000000040f067825 */ /* 0x002fca00078e0206 */
[----:B------:R-:W4:Y:S01]  /*03b0*/  LDG.E R0, desc[UR4][R6.64] ;  /* 0x0000000406007981 */ /* 0x000f22000c1e1900 */
[----:B--2---:R-:W-:-:S03]  /*03c0*/  IMAD.WIDE R8, R13, 0x4, R8 ;  /* 0x000000040d087825 */ /* 0x004fc600078e0208 */
[----:B------:R-:W4:Y:S01]  /*03d0*/  LDG.E R13, desc[UR4][R6.64+-0x4] ;  /* 0xfffffc04060d7981 */ /* 0x000f22000c1e1900 */
[----:B------:R-:W-:-:S03]  /*03e0*/  IMAD.WIDE R10, R11, 0x4, R8 ;  /* 0x000000040b0a7825 */ /* 0x000fc600078e0208 */
[----:B------:R-:W2:Y:S01]  /*03f0*/  LDG.E R9, desc[UR4][R8.64] ;  /* 0x0000000408097981 */ /* 0x000ea2000c1e1900 */
[----:B---3--:R-:W-:-:S03]  /*0400*/  IMAD.WIDE R4, R15, 0x4, R4 ;  /* 0x000000040f047825 */ /* 0x008fc600078e0204 */
[----:B------:R-:W3:Y:S04]  /*0410*/  LDG.E R11, desc[UR4][R10.64] ;  /* 0x000000040a0b7981 */ /* 0x000ee8000c1e1900 */
[----:B0-----:R-:W5:Y:S04]  /*0420*/  LDG.E R2, desc[UR4][R2.64] ;  /* 0x0000000402027981 */ /* 0x001f68000c1e1900 */
[----:B------:R-:W5:Y:S01]  /*0430*/  LDG.E R15, desc[UR4][R4.64] ;  /* 0x00000004040f7981 */ /* 0x000f62000c1e1900 */
[----:B----4-:R-:W-:-:S04]  /*0440*/  FADD R0, R0, -R13 ;  /* 0x8000000d00007221 */ /* 0x010fc80000000000 */
[----:B--2---:R-:W-:-:S04]  /*0450*/  FADD R0, R0, R9 ;  /* 0x0000000900007221 */ /* 0x004fc80000000000 */
[----:B---3--:R-:W-:-:S04]  /*0460*/  FADD R13, R0, -R11 ;  /* 0x8000000b000d7221 */ /* 0x008fc80000000000 */
[----:B-----5:R-:W-:-:S05]  /*0470*/  FFMA R13, R2, R13, R15 ;  /* 0x0000000d020d7223 */ /* 0x020fca000000000f */
[----:B------:R-:W-:Y:S01]  /*0480*/  STG.E desc[UR4][R4.64], R13 ;  /* 0x0000000d04007986 */ /* 0x000fe2000c101904 */
[----:B------:R-:W-:Y:S05]  /*0490*/  EXIT ;  /* 0x000000000000794d */ /* 0x000fea0003800000 */
.L_x_1:
[----:B------:R-:W-:-:S00]  /*04a0*/  BRA `(.L_x_1) ;  /* 0xfffffffc00fc7947 */ /* 0x000fc0000383ffff */
[----:B------:R-:W-:-:S00]  /*04b0*/  NOP ;  /* 0x0000000000007918 */ /* 0x000fc00000000000 */
        /* <DEDUP_REMOVED lines=12> */
.L_x_2:


//--------------------- .nv.shared.reserved.0     --------------------------
	.section	.nv.shared.reserved.0,"aw",@nobits
	.weak		__nv_reservedSMEM_offset_0_alias
	.size		__nv_reservedSMEM_offset_0_alias, 0, 64
	.other		__nv_reservedSMEM_offset_0_alias,@"STO_CUDA_RESERVED_SHARED STV_DEFAULT"
__nv_reservedSMEM_offset_0_alias:
	.zero		0
	.zero		64


//--------------------- .nv.global                --------------------------
	.section	.nv.global,"aw",@nobits
	.align	4
.nv.global:
	.type		cb_d,@object
	.size		cb_d,(IE_d - cb_d)
cb_d:
	.zero		4
	.type		IE_d,@object
	.size		IE_d,(JE_d - IE_d)
IE_d:
	.zero		4
	.type		JE_d,@object
	.size		JE_d,(.L_1 - JE_d)
JE_d:
	.zero		4
.L_1:


//--------------------- .nv.constant0._Z6ezCalcPfS_S_ --------------------------
	.section	.nv.constant0._Z6ezCalcPfS_S_,"a",@progbits
	.sectionflags	@""
	.align	4
.nv.constant0._Z6ezCalcPfS_S_:
	.zero		920


//--------------------- SYMBOLS --------------------------

	.type		.nv.reservedSmem.offset0,@object
	.size		.nv.reservedSmem.offset0,0x4
